	.headerflags	@"EF_CUDA_TEXMODE_UNIFIED EF_CUDA_64BIT_ADDRESS EF_CUDA_ACCELERATORS EF_CUDA_SM90 EF_CUDA_VIRTUAL_SM(EF_CUDA_SM90)"
	.elftype	@"ET_EXEC"


//--------------------- .nv.info                  --------------------------
	.section	.nv.info,"",@"SHT_CUDA_INFO"
	.align	4


	//----- nvinfo : EIATTR_REGCOUNT
	.align		4
        /*0000*/ 	.byte	0x04, 0x2f
        /*0002*/ 	.short	(.L_1 - .L_0)
	.align		4
.L_0:
        /*0004*/ 	.word	index@(triton_poi_fused_cat_6)
        /*0008*/ 	.word	0x0000001e


	//----- nvinfo : EIATTR_MIN_STACK_SIZE
	.align		4
.L_1:
        /*000c*/ 	.byte	0x04, 0x12
        /*000e*/ 	.short	(.L_3 - .L_2)
	.align		4
.L_2:
        /*0010*/ 	.word	index@(triton_poi_fused_cat_6)
        /*0014*/ 	.word	0x00000000


	//----- nvinfo : EIATTR_FRAME_SIZE
	.align		4
.L_3:
        /*0018*/ 	.byte	0x04, 0x11
        /*001a*/ 	.short	(.L_5 - .L_4)
	.align		4
.L_4:
        /*001c*/ 	.word	index@(triton_poi_fused_cat_6)
        /*0020*/ 	.word	0x00000000


	//----- nvinfo : EIATTR_MIN_STACK_SIZE
	.align		4
.L_5:
        /*0024*/ 	.byte	0x04, 0x12
        /*0026*/ 	.short	(.L_7 - .L_6)
	.align		4
.L_6:
        /*0028*/ 	.word	index@(triton_poi_fused_cat_6)
        /*002c*/ 	.word	0x00000000
.L_7:


//--------------------- .nv.info.triton_poi_fused_cat_6 --------------------------
	.section	.nv.info.triton_poi_fused_cat_6,"",@"SHT_CUDA_INFO"
	.sectionflags	@""
	.align	4


	//----- nvinfo : EIATTR_CUDA_API_VERSION
	.align		4
        /*0000*/ 	.byte	0x04, 0x37
        /*0002*/ 	.short	(.L_9 - .L_8)
.L_8:
        /*0004*/ 	.word	0x0000007c


	//----- nvinfo : EIATTR_KPARAM_INFO
	.align		4
.L_9:
        /*0008*/ 	.byte	0x04, 0x17
        /*000a*/ 	.short	(.L_11 - .L_10)
.L_10:
        /*000c*/ 	.word	0x00000000
        /*0010*/ 	.short	0x0003
        /*0012*/ 	.short	0x0018
        /*0014*/ 	.byte	0x00, 0xf0, 0x11, 0x00


	//----- nvinfo : EIATTR_KPARAM_INFO
	.align		4
.L_11:
        /*0018*/ 	.byte	0x04, 0x17
        /*001a*/ 	.short	(.L_13 - .L_12)
.L_12:
        /*001c*/ 	.word	0x00000000
        /*0020*/ 	.short	0x0002
        /*0022*/ 	.short	0x0010
        /*0024*/ 	.byte	0x00, 0xf4, 0x21, 0x00


	//----- nvinfo : EIATTR_KPARAM_INFO
	.align		4
.L_13:
        /*0028*/ 	.byte	0x04, 0x17
        /*002a*/ 	.short	(.L_15 - .L_14)
.L_14:
        /*002c*/ 	.word	0x00000000
        /*0030*/ 	.short	0x0001
        /*0032*/ 	.short	0x0008
        /*0034*/ 	.byte	0x00, 0xf4, 0x21, 0x00


	//----- nvinfo : EIATTR_KPARAM_INFO
	.align		4
.L_15:
        /*0038*/ 	.byte	0x04, 0x17
        /*003a*/ 	.short	(.L_17 - .L_16)
.L_16:
        /*003c*/ 	.word	0x00000000
        /*0040*/ 	.short	0x0000
        /*0042*/ 	.short	0x0000
        /*0044*/ 	.byte	0x00, 0xf4, 0x21, 0x00


	//----- nvinfo : EIATTR_SPARSE_MMA_MASK
	.align		4
.L_17:
        /*0048*/ 	.byte	0x03, 0x50
        /*004a*/ 	.short	0x0000


	//----- nvinfo : EIATTR_MAXREG_COUNT
	.align		4
        /*004c*/ 	.byte	0x03, 0x1b
        /*004e*/ 	.short	0x00ff


	//----- nvinfo : EIATTR_EXIT_INSTR_OFFSETS
	.align		4
        /*0050*/ 	.byte	0x04, 0x1c
        /*0052*/ 	.short	(.L_19 - .L_18)


	//   ....[0]....
.L_18:
        /*0054*/ 	.word	0x000005c0


	//   ....[1]....
        /*0058*/ 	.word	0x000005e0


	//----- nvinfo : EIATTR_REQNTID
	.align		4
.L_19:
        /*005c*/ 	.byte	0x04, 0x10
        /*005e*/ 	.short	(.L_21 - .L_20)
.L_20:
        /*0060*/ 	.word	0x00000080
        /*0064*/ 	.word	0x00000001
        /*0068*/ 	.word	0x00000001


	//----- nvinfo : EIATTR_CBANK_PARAM_SIZE
	.align		4
.L_21:
        /*006c*/ 	.byte	0x03, 0x19
        /*006e*/ 	.short	0x001c


	//----- nvinfo : EIATTR_PARAM_CBANK
	.align		4
        /*0070*/ 	.byte	0x04, 0x0a
        /*0072*/ 	.short	(.L_23 - .L_22)
	.align		4
.L_22:
        /*0074*/ 	.word	index@(.nv.constant0.triton_poi_fused_cat_6)
        /*0078*/ 	.short	0x0210
        /*007a*/ 	.short	0x001c


	//----- nvinfo : EIATTR_SW_WAR
	.align		4
.L_23:
        /*007c*/ 	.byte	0x04, 0x36
        /*007e*/ 	.short	(.L_25 - .L_24)
.L_24:
        /*0080*/ 	.word	0x00000008
.L_25:


//--------------------- .nv.callgraph             --------------------------
	.section	.nv.callgraph,"",@"SHT_CUDA_CALLGRAPH"
	.align	4
	.sectionentsize	8
	.align		4
        /*0000*/ 	.word	0x00000000
	.align		4
        /*0004*/ 	.word	0xffffffff
	.align		4
        /*0008*/ 	.word	0x00000000
	.align		4
        /*000c*/ 	.word	0xfffffffe
	.align		4
        /*0010*/ 	.word	0x00000000
	.align		4
        /*0014*/ 	.word	0xfffffffd
	.align		4
        /*0018*/ 	.word	0x00000000
	.align		4
        /*001c*/ 	.word	0xfffffffc


//--------------------- .text.triton_poi_fused_cat_6 --------------------------
	.section	.text.triton_poi_fused_cat_6,"ax",@progbits
	.align	128
        .global         triton_poi_fused_cat_6
        .type           triton_poi_fused_cat_6,@function
        .size           triton_poi_fused_cat_6,(.L_x_1 - triton_poi_fused_cat_6)
        .other          triton_poi_fused_cat_6,@"STO_CUDA_ENTRY STV_DEFAULT"
triton_poi_fused_cat_6:
.text.triton_poi_fused_cat_6:
[----:B------:R-:W0:Y:S02]  /*0000*/  LDC R1, c[0x0][0x28] ;  /* 0x00000a00ff017b82 */ /* 0x000e240000000800 */
[----:B------:R-:W1:Y:S01]  /*0010*/  S2R R6, SR_TID.X ;  /* 0x0000000000067919 */ /* 0x000e620000002100 */
[----:B------:R-:W2:Y:S01]  /*0020*/  LDC.64 R2, c[0x0][0x210] ;  /* 0x00008400ff027b82 */ /* 0x000ea20000000a00 */
[----:B------:R-:W-:Y:S01]  /*0030*/  IMAD.MOV.U32 R18, RZ, RZ, RZ ;  /* 0x000000ffff127224 */ /* 0x000fe200078e00ff */
[----:B------:R-:W-:Y:S01]  /*0040*/  ULDC.64 UR4, c[0x0][0x208] ;  /* 0x0000820000047ab9 */ /* 0x000fe20000000a00 */
[----:B------:R-:W3:Y:S01]  /*0050*/  S2R R7, SR_CTAID.X ;  /* 0x0000000000077919 */ /* 0x000ee20000002500 */
[----:B------:R-:W-:Y:S01]  /*0060*/  IMAD.MOV.U32 R4, RZ, RZ, RZ ;  /* 0x000000ffff047224 */ /* 0x000fe200078e00ff */
[----:B------:R-:W-:Y:S01]  /*0070*/  ULDC.64 UR6, c[0x0][0x218] ;  /* 0x0000860000067ab9 */ /* 0x000fe20000000a00 */
[----:B-1----:R-:W-:-:S05]  /*0080*/  LOP3.LUT R6, R6, 0x7f, RZ, 0xc0, !PT ;  /* 0x0000007f06067812 */ /* 0x002fca00078ec0ff */
[----:B---3--:R-:W-:Y:S02]  /*0090*/  IMAD R7, R7, 0x100, R6 ;  /* 0x0000010007077824 */ /* 0x008fe400078e0206 */
[----:B------:R-:W-:-:S04]  /*00a0*/  IMAD.MOV.U32 R6, RZ, RZ, RZ ;  /* 0x000000ffff067224 */ /* 0x000fc800078e00ff */
[----:B------:R-:W-:-:S05]  /*00b0*/  IMAD.HI R15, R7, -0x6db6db6d, R6 ;  /* 0x92492493070f7827 */ /* 0x000fca00078e0206 */
[----:B------:R-:W-:-:S04]  /*00c0*/  SHF.R.U32.HI R12, RZ, 0x1f, R15 ;  /* 0x0000001fff0c7819 */ /* 0x000fc8000001160f */
[CC--:B------:R-:W-:Y:S02]  /*00d0*/  LEA.HI.SX32 R10, R15.reuse, R12.reuse, 0x1e ;  /* 0x0000000c0f0a7211 */ /* 0x0c0fe400078ff2ff */
[----:B------:R-:W-:Y:S02]  /*00e0*/  LEA.HI.SX32 R8, R15, R12, 0x1a ;  /* 0x0000000c0f087211 */ /* 0x000fe400078fd2ff */
[----:B------:R-:W-:Y:S01]  /*00f0*/  SHF.R.S32.HI R9, RZ, 0x1f, R10 ;  /* 0x0000001fff097819 */ /* 0x000fe2000001140a */
[----:B------:R-:W-:Y:S02]  /*0100*/  IMAD R13, R10, -0x7, R7 ;  /* 0xfffffff90a0d7824 */ /* 0x000fe400078e0207 */
[----:B------:R-:W-:Y:S01]  /*0110*/  IMAD.SHL.U32 R6, R8, 0x40, RZ ;  /* 0x0000004008067824 */ /* 0x000fe200078e00ff */
[----:B------:R-:W-:Y:S02]  /*0120*/  LEA.HI R0, R9, R10, RZ, 0x4 ;  /* 0x0000000a09007211 */ /* 0x000fe400078f20ff */
[----:B------:R-:W-:-:S02]  /*0130*/  ISETP.GE.AND P4, PT, R13, 0x4, PT ;  /* 0x000000040d00780c */ /* 0x000fc40003f86270 */
[----:B------:R-:W-:Y:S02]  /*0140*/  LOP3.LUT R5, R0, 0xfffffff0, RZ, 0xc0, !PT ;  /* 0xfffffff000057812 */ /* 0x000fe400078ec0ff */
[----:B------:R-:W-:-:S03]  /*0150*/  ISETP.LT.AND P5, PT, R7, 0x1c0, !P4 ;  /* 0x000001c00700780c */ /* 0x000fc600067a1270 */
[----:B------:R-:W-:-:S04]  /*0160*/  IMAD.IADD R0, R10, 0x1, -R5 ;  /* 0x000000010a007824 */ /* 0x000fc800078e0a05 */
[----:B------:R-:W-:-:S04]  /*0170*/  IMAD R19, R13, 0x10, R0 ;  /* 0x000000100d137824 */ /* 0x000fc800078e0200 */
[----:B------:R-:W-:-:S04]  /*0180*/  IMAD.IADD R21, R6, 0x1, R19 ;  /* 0x0000000106157824 */ /* 0x000fc800078e0213 */
[----:B--2---:R-:W-:-:S05]  /*0190*/  IMAD.WIDE R20, R21, 0x4, R2 ;  /* 0x0000000415147825 */ /* 0x004fca00078e0202 */
[----:B------:R1:W2:Y:S01]  /*01a0*/  @P5 LDG.E.EL R18, desc[UR4][R20.64] ;  /* 0x0000000414125981 */ /* 0x0002a2000c2e1900 */
[----:B------:R-:W-:Y:S01]  /*01b0*/  VIADD R5, R7, 0x80 ;  /* 0x0000008007057836 */ /* 0x000fe20000000000 */
[----:B------:R-:W-:Y:S02]  /*01c0*/  SHF.R.S32.HI R23, RZ, 0x1f, R19 ;  /* 0x0000001fff177819 */ /* 0x000fe40000011413 */
[----:B------:R-:W-:Y:S01]  /*01d0*/  IADD3 R22, P0, R6, R19, RZ ;  /* 0x0000001306167210 */ /* 0x000fe20007f1e0ff */
[----:B------:R-:W-:Y:S01]  /*01e0*/  IMAD.HI R14, R5, -0x6db6db6d, R4 ;  /* 0x92492493050e7827 */ /* 0x000fe200078e0204 */
[----:B------:R-:W-:Y:S02]  /*01f0*/  ISETP.GE.AND P1, PT, R7, 0x1c0, PT ;  /* 0x000001c00700780c */ /* 0x000fe40003f26270 */
[----:B------:R-:W-:Y:S02]  /*0200*/  LEA.HI.X.SX32 R27, R6, R23, 0x1, P0 ;  /* 0x00000017061b7211 */ /* 0x000fe400000f0eff */
[----:B------:R-:W-:-:S02]  /*0210*/  SHF.R.U32.HI R17, RZ, 0x1f, R14 ;  /* 0x0000001fff117819 */ /* 0x000fc4000001160e */
[----:B------:R-:W-:Y:S02]  /*0220*/  ISETP.GT.AND P2, PT, R13, 0x3, !P1 ;  /* 0x000000030d00780c */ /* 0x000fe40004f44270 */
[CC--:B------:R-:W-:Y:S02]  /*0230*/  LEA.HI.SX32 R11, R14.reuse, R17.reuse, 0x1e ;  /* 0x000000110e0b7211 */ /* 0x0c0fe400078ff2ff */
[----:B------:R-:W-:Y:S02]  /*0240*/  LEA.HI.SX32 R19, R14, R17, 0x1a ;  /* 0x000000110e137211 */ /* 0x000fe400078fd2ff */
[----:B------:R-:W-:Y:S01]  /*0250*/  SHF.R.S32.HI R0, RZ, 0x1f, R11 ;  /* 0x0000001fff007819 */ /* 0x000fe2000001140b */
[----:B------:R-:W-:Y:S01]  /*0260*/  IMAD R16, R11, -0x7, R5 ;  /* 0xfffffff90b107824 */ /* 0x000fe200078e0205 */
[----:B------:R-:W-:Y:S01]  /*0270*/  LEA R6, P0, R22, UR6, 0x2 ;  /* 0x0000000616067c11 */ /* 0x000fe2000f8010ff */
[----:B-1----:R-:W-:Y:S01]  /*0280*/  IMAD.SHL.U32 R20, R19, 0x40, RZ ;  /* 0x0000004013147824 */ /* 0x002fe200078e00ff */
[----:B------:R-:W-:-:S02]  /*0290*/  LEA.HI R4, R0, R11, RZ, 0x4 ;  /* 0x0000000b00047211 */ /* 0x000fc400078f20ff */
[----:B------:R-:W-:Y:S02]  /*02a0*/  ISETP.GE.AND P3, PT, R16, 0x4, PT ;  /* 0x000000041000780c */ /* 0x000fe40003f66270 */
[----:B------:R-:W-:-:S05]  /*02b0*/  LOP3.LUT R4, R4, 0xfffffff0, RZ, 0xc0, !PT ;  /* 0xfffffff004047812 */ /* 0x000fca00078ec0ff */
[----:B------:R-:W-:-:S04]  /*02c0*/  IMAD.IADD R7, R11, 0x1, -R4 ;  /* 0x000000010b077824 */ /* 0x000fc800078e0a04 */
[----:B------:R-:W-:Y:S01]  /*02d0*/  IMAD R23, R16, 0x10, R7 ;  /* 0x0000001010177824 */ /* 0x000fe200078e0207 */
[----:B------:R-:W-:Y:S02]  /*02e0*/  LEA.HI.X R7, R22, UR7, R27, 0x2, P0 ;  /* 0x0000000716077c11 */ /* 0x000fe400080f141b */
[----:B------:R-:W-:Y:S02]  /*02f0*/  ISETP.GE.AND P0, PT, R5, 0x1c0, PT ;  /* 0x000001c00500780c */ /* 0x000fe40003f06270 */
[--C-:B------:R-:W-:Y:S02]  /*0300*/  SHF.R.S32.HI R25, RZ, 0x1f, R23.reuse ;  /* 0x0000001fff197819 */ /* 0x100fe40000011417 */
[----:B------:R-:W-:Y:S01]  /*0310*/  IADD3 R21, P6, R20, R23, RZ ;  /* 0x0000001714157210 */ /* 0x000fe20007fde0ff */
[----:B------:R-:W-:-:S03]  /*0320*/  IMAD.IADD R23, R20, 0x1, R23 ;  /* 0x0000000114177824 */ /* 0x000fc600078e0217 */
[----:B------:R-:W-:Y:S01]  /*0330*/  LEA.HI.X.SX32 R22, R20, R25, 0x1, P6 ;  /* 0x0000001914167211 */ /* 0x000fe200030f0eff */
[----:B------:R-:W-:Y:S01]  /*0340*/  IMAD.MOV.U32 R20, RZ, RZ, RZ ;  /* 0x000000ffff147224 */ /* 0x000fe200078e00ff */
[----:B------:R-:W-:-:S05]  /*0350*/  LEA R4, P6, R21, UR6, 0x2 ;  /* 0x0000000615047c11 */ /* 0x000fca000f8c10ff */
[----:B------:R-:W3:Y:S01]  /*0360*/  @P2 LDG.E.EL R20, desc[UR4][R6.64+-0x100] ;  /* 0xffff000406142981 */ /* 0x000ee2000c2e1900 */
[----:B------:R-:W-:Y:S01]  /*0370*/  IMAD.WIDE R2, R23, 0x4, R2 ;  /* 0x0000000417027825 */ /* 0x000fe200078e0202 */
[----:B--2---:R-:W-:Y:S02]  /*0380*/  SEL R18, R18, RZ, P5 ;  /* 0x000000ff12127207 */ /* 0x004fe40002800000 */
[----:B------:R-:W-:Y:S02]  /*0390*/  ISETP.LT.AND P5, PT, R5, 0x1c0, !P3 ;  /* 0x000001c00500780c */ /* 0x000fe40005fa1270 */
[----:B------:R-:W-:Y:S02]  /*03a0*/  LEA.HI.X R5, R21, UR7, R22, 0x2, P6 ;  /* 0x0000000715057c11 */ /* 0x000fe4000b0f1416 */
[----:B------:R-:W-:Y:S01]  /*03b0*/  ISETP.GT.AND P6, PT, R16, 0x3, !P0 ;  /* 0x000000031000780c */ /* 0x000fe200047c4270 */
[----:B------:R-:W-:Y:S02]  /*03c0*/  IMAD.MOV.U32 R22, RZ, RZ, RZ ;  /* 0x000000ffff167224 */ /* 0x000fe400078e00ff */
[----:B------:R-:W-:-:S06]  /*03d0*/  IMAD.MOV.U32 R21, RZ, RZ, RZ ;  /* 0x000000ffff157224 */ /* 0x000fcc00078e00ff */
[----:B------:R1:W2:Y:S04]  /*03e0*/  @P5 LDG.E.EL R22, desc[UR4][R2.64] ;  /* 0x0000000402165981 */ /* 0x0002a8000c2e1900 */
[----:B------:R3:W4:Y:S01]  /*03f0*/  @P6 LDG.E.EL R21, desc[UR4][R4.64+-0x100] ;  /* 0xffff000404156981 */ /* 0x000722000c2e1900 */
[----:B------:R-:W-:Y:S02]  /*0400*/  LEA.HI.SX32 R12, R15, R12, 0x1c ;  /* 0x0000000c0f0c7211 */ /* 0x000fe400078fe2ff */
[----:B------:R-:W-:Y:S02]  /*0410*/  LEA.HI.SX32 R23, R14, R17, 0x1c ;  /* 0x000000110e177211 */ /* 0x000fe400078fe2ff */
[----:B------:R-:W5:Y:S01]  /*0420*/  LDC.64 R14, c[0x0][0x220] ;  /* 0x00008800ff0e7b82 */ /* 0x000f620000000a00 */
[----:B------:R-:W-:-:S02]  /*0430*/  LEA.HI R17, R12, R12, RZ, 0x2 ;  /* 0x0000000c0c117211 */ /* 0x000fc400078f10ff */
[----:B------:R-:W-:Y:S02]  /*0440*/  LEA.HI R9, R9, R10, RZ, 0x2 ;  /* 0x0000000a09097211 */ /* 0x000fe400078f10ff */
[----:B------:R-:W-:Y:S01]  /*0450*/  LOP3.LUT R17, R17, 0xfffffffc, RZ, 0xc0, !PT ;  /* 0xfffffffc11117812 */ /* 0x000fe200078ec0ff */
[----:B------:R-:W-:Y:S01]  /*0460*/  IMAD R8, R8, 0x70, R13 ;  /* 0x0000007008087824 */ /* 0x000fe200078e020d */
[----:B------:R-:W-:Y:S02]  /*0470*/  LEA.HI R24, R23, R23, RZ, 0x2 ;  /* 0x0000001717187211 */ /* 0x000fe400078f10ff */
[----:B------:R-:W-:Y:S01]  /*0480*/  LOP3.LUT R9, R9, 0x3ffffffc, RZ, 0xc0, !PT ;  /* 0x3ffffffc09097812 */ /* 0x000fe200078ec0ff */
[----:B------:R-:W-:Y:S01]  /*0490*/  IMAD.IADD R17, R12, 0x1, -R17 ;  /* 0x000000010c117824 */ /* 0x000fe200078e0a11 */
[----:B------:R-:W-:Y:S02]  /*04a0*/  LOP3.LUT R24, R24, 0xfffffffc, RZ, 0xc0, !PT ;  /* 0xfffffffc18187812 */ /* 0x000fe400078ec0ff */
[----:B------:R-:W-:Y:S01]  /*04b0*/  LEA.HI R0, R0, R11, RZ, 0x2 ;  /* 0x0000000b00007211 */ /* 0x000fe200078f10ff */
[----:B------:R-:W-:-:S02]  /*04c0*/  IMAD.IADD R9, R10, 0x1, -R9 ;  /* 0x000000010a097824 */ /* 0x000fc400078e0a09 */
[----:B------:R-:W-:Y:S01]  /*04d0*/  IMAD R8, R17, 0x7, R8 ;  /* 0x0000000711087824 */ /* 0x000fe200078e0208 */
[----:B------:R-:W-:Y:S01]  /*04e0*/  LOP3.LUT R0, R0, 0x3ffffffc, RZ, 0xc0, !PT ;  /* 0x3ffffffc00007812 */ /* 0x000fe200078ec0ff */
[----:B------:R-:W-:Y:S02]  /*04f0*/  IMAD.IADD R24, R23, 0x1, -R24 ;  /* 0x0000000117187824 */ /* 0x000fe400078e0a18 */
[----:B------:R-:W-:Y:S02]  /*0500*/  IMAD R19, R19, 0x70, R16 ;  /* 0x0000007013137824 */ /* 0x000fe400078e0210 */
[----:B-1----:R-:W-:Y:S02]  /*0510*/  IMAD R3, R9, 0x1c, R8 ;  /* 0x0000001c09037824 */ /* 0x002fe400078e0208 */
[----:B------:R-:W-:Y:S01]  /*0520*/  IMAD.IADD R0, R11, 0x1, -R0 ;  /* 0x000000010b007824 */ /* 0x000fe200078e0a00 */
[----:B---3--:R-:W-:Y:S01]  /*0530*/  SEL R5, R20, RZ, P2 ;  /* 0x000000ff14057207 */ /* 0x008fe20001000000 */
[----:B------:R-:W-:-:S02]  /*0540*/  IMAD R19, R24, 0x7, R19 ;  /* 0x0000000718137824 */ /* 0x000fc400078e0213 */
[----:B-----5:R-:W-:Y:S01]  /*0550*/  IMAD.WIDE R2, R3, 0x4, R14 ;  /* 0x0000000403027825 */ /* 0x020fe200078e020e */
[----:B------:R-:W-:-:S03]  /*0560*/  SEL R7, R18, R5, !P4 ;  /* 0x0000000512077207 */ /* 0x000fc60006000000 */
[----:B------:R-:W-:Y:S02]  /*0570*/  IMAD R19, R0, 0x1c, R19 ;  /* 0x0000001c00137824 */ /* 0x000fe400078e0213 */
[----:B------:R1:W-:Y:S02]  /*0580*/  @!P1 STG.E desc[UR4][R2.64], R7 ;  /* 0x0000000702009986 */ /* 0x0003e4000c101904 */
[----:B------:R-:W-:Y:S01]  /*0590*/  IMAD.WIDE R14, R19, 0x4, R14 ;  /* 0x00000004130e7825 */ /* 0x000fe200078e020e */
[----:B--2---:R-:W-:Y:S02]  /*05a0*/  SEL R5, R22, RZ, P5 ;  /* 0x000000ff16057207 */ /* 0x004fe40002800000 */
[----:B----4-:R-:W-:Y:S01]  /*05b0*/  @P3 SEL R5, R21, RZ, P6 ;  /* 0x000000ff15053207 */ /* 0x010fe20003000000 */
[----:B-1----:R-:W-:Y:S06]  /*05c0*/  @P0 EXIT ;  /* 0x000000000000094d */ /* 0x002fec0003800000 */
[----:B------:R-:W-:Y:S01]  /*05d0*/  STG.E desc[UR4][R14.64], R5 ;  /* 0x000000050e007986 */ /* 0x000fe2000c101904 */
[----:B------:R-:W-:Y:S05]  /*05e0*/  EXIT ;  /* 0x000000000000794d */ /* 0x000fea0003800000 */
.L_x_0:
[----:B------:R-:W-:-:S00]  /*05f0*/  BRA `(.L_x_0) ;  /* 0xfffffffc00fc7947 */ /* 0x000fc0000383ffff */
[----:B------:R-:W-:-:S00]  /*0600*/  NOP ;  /* 0x0000000000007918 */ /* 0x000fc00000000000 */
[----:B------:R-:W-:-:S00]  /*0610*/  NOP ;  /* 0x0000000000007918 */ /* 0x000fc00000000000 */
[----:B------:R-:W-:-:S00]  /*0620*/  NOP ;  /* 0x0000000000007918 */ /* 0x000fc00000000000 */
[----:B------:R-:W-:-:S00]  /*0630*/  NOP ;  /* 0x0000000000007918 */ /* 0x000fc00000000000 */
[----:B------:R-:W-:-:S00]  /*0640*/  NOP ;  /* 0x0000000000007918 */ /* 0x000fc00000000000 */
[----:B------:R-:W-:-:S00]  /*0650*/  NOP ;  /* 0x0000000000007918 */ /* 0x000fc00000000000 */
[----:B------:R-:W-:-:S00]  /*0660*/  NOP ;  /* 0x0000000000007918 */ /* 0x000fc00000000000 */
[----:B------:R-:W-:-:S00]  /*0670*/  NOP ;  /* 0x0000000000007918 */ /* 0x000fc00000000000 */
.L_x_1:


//--------------------- .nv.constant0.triton_poi_fused_cat_6 --------------------------
	.section	.nv.constant0.triton_poi_fused_cat_6,"a",@progbits
	.sectionflags	@""
	.align	4
.nv.constant0.triton_poi_fused_cat_6:
	.zero		556
